//
// Generated by NVIDIA NVVM Compiler
//
// Compiler Build ID: CL-36424714
// Cuda compilation tools, release 13.0, V13.0.88
// Based on NVVM 20.0.0
//

.version 9.0
.target sm_100
.address_size 64

	// .globl	_Z7isPrimebi

.visible .entry _Z7isPrimebi(
	.param .u8 _Z7isPrimebi_param_0,
	.param .u32 _Z7isPrimebi_param_1
)
{


	bar.sync 	0;
	ret;

}


// ===== COMPILED SASS (sm_100) =====

	.target	sm_100

	.elftype	@"ET_EXEC"


//--------------------- .note.nv.tkinfo           --------------------------
	.section	.note.nv.tkinfo,"",@"SHT_NOTE"
	.sectionflags	@"SHF_NOTE_NV_TKINFO"
	.tkinfo
        /*0018*/ 	.word	0x00000002
        /*0030*/ 	.string	""
        /*0030*/ 	.string	"ptxas"
        /*0030*/ 	.string	"Cuda compilation tools, release 13.0, V13.0.88"
        /*0030*/ 	.string	"Build cuda_13.0.r13.0/compiler.36424714_0"
        /*0030*/ 	.string	"-arch sm_100 -m 64 "



//--------------------- .note.nv.cuinfo           --------------------------
	.section	.note.nv.cuinfo,"",@"SHT_NOTE"
	.sectionflags	@"SHF_NOTE_NV_CUINFO"
        /*0018*/ 	.short	0x0002
        /*001a*/ 	.short	0x0064
        /*001c*/ 	.short	0x0082
	.zero		2


//--------------------- .nv.info                  --------------------------
	.section	.nv.info,"",@"SHT_CUDA_INFO"
	.align	4


	//----- nvinfo : EIATTR_REGCOUNT
	.align		4
        /*0000*/ 	.byte	0x04, 0x2f
        /*0002*/ 	.short	(.L_1 - .L_0)
	.align		4
.L_0:
        /*0004*/ 	.word	index@(_Z7isPrimebi)
        /*0008*/ 	.word	0x00000004


	//----- nvinfo : EIATTR_FRAME_SIZE
	.align		4
.L_1:
        /*000c*/ 	.byte	0x04, 0x11
        /*000e*/ 	.short	(.L_3 - .L_2)
	.align		4
.L_2:
        /*0010*/ 	.word	index@(_Z7isPrimebi)
        /*0014*/ 	.word	0x00000000


	//----- nvinfo : EIATTR_MIN_STACK_SIZE
	.align		4
.L_3:
        /*0018*/ 	.byte	0x04, 0x12
        /*001a*/ 	.short	(.L_5 - .L_4)
	.align		4
.L_4:
        /*001c*/ 	.word	index@(_Z7isPrimebi)
        /*0020*/ 	.word	0x00000000
.L_5:


//--------------------- .nv.compat                --------------------------
	.section	.nv.compat,"",@"SHT_CUDA_COMPAT_INFO"
	.align	4
        /*0000*/ 	.byte	0x02, 0x09, 0x00, 0x00, 0x02, 0x02, 0x01, 0x00, 0x02, 0x05, 0x05, 0x00, 0x03, 0x07, 0x01, 0x01
        /*0010*/ 	.byte	0x02, 0x03, 0x00, 0x00, 0x02, 0x06, 0x01, 0x00, 0x04, 0x0b, 0x08, 0x00, 0x09, 0x00, 0x00, 0x00
        /*0020*/ 	.byte	0x00, 0x00, 0x00, 0x00


//--------------------- .nv.info._Z7isPrimebi     --------------------------
	.section	.nv.info._Z7isPrimebi,"",@"SHT_CUDA_INFO"
	.sectionflags	@""
	.align	4


	//----- nvinfo : EIATTR_CUDA_API_VERSION
	.align		4
        /*0000*/ 	.byte	0x04, 0x37
        /*0002*/ 	.short	(.L_7 - .L_6)
.L_6:
        /*0004*/ 	.word	0x00000082


	//----- nvinfo : EIATTR_KPARAM_INFO
	.align		4
.L_7:
        /*0008*/ 	.byte	0x04, 0x17
        /*000a*/ 	.short	(.L_9 - .L_8)
.L_8:
        /*000c*/ 	.word	0x00000000
        /*0010*/ 	.short	0x0001
        /*0012*/ 	.short	0x0004
        /*0014*/ 	.byte	0x00, 0xf0, 0x11, 0x00


	//----- nvinfo : EIATTR_KPARAM_INFO
	.align		4
.L_9:
        /*0018*/ 	.byte	0x04, 0x17
        /*001a*/ 	.short	(.L_11 - .L_10)
.L_10:
        /*001c*/ 	.word	0x00000000
        /*0020*/ 	.short	0x0000
        /*0022*/ 	.short	0x0000
        /*0024*/ 	.byte	0x00, 0xf0, 0x05, 0x00


	//----- nvinfo : EIATTR_SPARSE_MMA_MASK
	.align		4
.L_11:
        /*0028*/ 	.byte	0x03, 0x50
        /*002a*/ 	.short	0x0000


	//----- nvinfo : EIATTR_MAXREG_COUNT
	.align		4
        /*002c*/ 	.byte	0x03, 0x1b
        /*002e*/ 	.short	0x00ff


	//----- nvinfo : EIATTR_NUM_BARRIERS
	.align		4
        /*0030*/ 	.byte	0x02, 0x4c
        /*0032*/ 	.byte	0x01
	.zero		1


	//----- nvinfo : EIATTR_MERCURY_ISA_VERSION
	.align		4
        /*0034*/ 	.byte	0x03, 0x5f
        /*0036*/ 	.short	0x0101


	//----- nvinfo : EIATTR_VRC_CTA_INIT_COUNT
	.align		4
        /*0038*/ 	.byte	0x02, 0x4a
	.zero		1
	.zero		1


	//----- nvinfo : EIATTR_EXIT_INSTR_OFFSETS
	.align		4
        /*003c*/ 	.byte	0x04, 0x1c
        /*003e*/ 	.short	(.L_13 - .L_12)


	//   ....[0]....
.L_12:
        /*0040*/ 	.word	0x00000020


	//----- nvinfo : EIATTR_CBANK_PARAM_SIZE
	.align		4
.L_13:
        /*0044*/ 	.byte	0x03, 0x19
        /*0046*/ 	.short	0x0008


	//----- nvinfo : EIATTR_PARAM_CBANK
	.align		4
        /*0048*/ 	.byte	0x04, 0x0a
        /*004a*/ 	.short	(.L_15 - .L_14)
	.align		4
.L_14:
        /*004c*/ 	.word	index@(.nv.constant0._Z7isPrimebi)
        /*0050*/ 	.short	0x0380
        /*0052*/ 	.short	0x0008


	//----- nvinfo : EIATTR_SW_WAR
	.align		4
.L_15:
        /*0054*/ 	.byte	0x04, 0x36
        /*0056*/ 	.short	(.L_17 - .L_16)
.L_16:
        /*0058*/ 	.word	0x00000008
.L_17:


//--------------------- .nv.callgraph             --------------------------
	.section	.nv.callgraph,"",@"SHT_CUDA_CALLGRAPH"
	.align	4
	.sectionentsize	8
	.align		4
        /*0000*/ 	.word	0x00000000
	.align		4
        /*0004*/ 	.word	0xffffffff
	.align		4
        /*0008*/ 	.word	0x00000000
	.align		4
        /*000c*/ 	.word	0xfffffffe
	.align		4
        /*0010*/ 	.word	0x00000000
	.align		4
        /*0014*/ 	.word	0xfffffffd
	.align		4
        /*0018*/ 	.word	0x00000000
	.align		4
        /*001c*/ 	.word	0xfffffffc


//--------------------- .text._Z7isPrimebi        --------------------------
	.section	.text._Z7isPrimebi,"ax",@progbits
	.align	128
        .global         _Z7isPrimebi
        .type           _Z7isPrimebi,@function
        .size           _Z7isPrimebi,(.L_x_1 - _Z7isPrimebi)
        .other          _Z7isPrimebi,@"STO_CUDA_ENTRY STV_DEFAULT"
_Z7isPrimebi:
.text._Z7isPrimebi:
[----:B------:R-:W-:Y:S08]  /*0000*/  LDC R1, c[0x0][0x37c] ;  /* 0x0000df00ff017b82 */ /* 0x000ff00000000800 */
[----:B------:R-:W-:Y:S06]  /*0010*/  BAR.SYNC.DEFER_BLOCKING 0x0 ;  /* 0x0000000000007b1d */ /* 0x000fec0000010000 */
[----:B------:R-:W-:Y:S05]  /*0020*/  EXIT ;  /* 0x000000000000794d */ /* 0x000fea0003800000 */
.L_x_0:
[----:B------:R-:W-:-:S00]  /*0030*/  BRA `(.L_x_0) ;  /* 0xfffffffc00fc7947 */ /* 0x000fc0000383ffff */
[----:B------:R-:W-:-:S00]  /*0040*/  NOP ;  /* 0x0000000000007918 */ /* 0x000fc00000000000 */
        /* <DEDUP_REMOVED lines=11> */
.L_x_1:


//--------------------- .nv.shared.reserved.0     --------------------------
	.section	.nv.shared.reserved.0,"aw",@nobits
	.weak		__nv_reservedSMEM_offset_0_alias
	.size		__nv_reservedSMEM_offset_0_alias, 0, 64
	.other		__nv_reservedSMEM_offset_0_alias,@"STO_CUDA_RESERVED_SHARED STV_DEFAULT"
__nv_reservedSMEM_offset_0_alias:
	.zero		0
	.zero		64


//--------------------- .nv.constant0._Z7isPrimebi --------------------------
	.section	.nv.constant0._Z7isPrimebi,"a",@progbits
	.sectionflags	@""
	.align	4
.nv.constant0._Z7isPrimebi:
	.zero		904


//--------------------- SYMBOLS --------------------------

	.type		.nv.reservedSmem.offset0,@object
	.size		.nv.reservedSmem.offset0,0x4
